	.headerflags	@"EF_CUDA_TEXMODE_UNIFIED EF_CUDA_64BIT_ADDRESS EF_CUDA_ACCELERATORS EF_CUDA_SM90 EF_CUDA_VIRTUAL_SM(EF_CUDA_SM90)"
	.elftype	@"ET_EXEC"


//--------------------- .nv.info                  --------------------------
	.section	.nv.info,"",@"SHT_CUDA_INFO"
	.align	4


	//----- nvinfo : EIATTR_REGCOUNT
	.align		4
        /*0000*/ 	.byte	0x04, 0x2f
        /*0002*/ 	.short	(.L_3 - .L_2)
	.align		4
.L_2:
        /*0004*/ 	.word	index@(triton_poi_fused__native_batch_norm_legit_no_training_add_max_pool2d_with_indices_10)
        /*0008*/ 	.word	0x00000030


	//----- nvinfo : EIATTR_MIN_STACK_SIZE
	.align		4
.L_3:
        /*000c*/ 	.byte	0x04, 0x12
        /*000e*/ 	.short	(.L_5 - .L_4)
	.align		4
.L_4:
        /*0010*/ 	.word	index@(triton_poi_fused__native_batch_norm_legit_no_training_add_max_pool2d_with_indices_10)
        /*0014*/ 	.word	0x00000000


	//----- nvinfo : EIATTR_FRAME_SIZE
	.align		4
.L_5:
        /*0018*/ 	.byte	0x04, 0x11
        /*001a*/ 	.short	(.L_7 - .L_6)
	.align		4
.L_6:
        /*001c*/ 	.word	index@(triton_poi_fused__native_batch_norm_legit_no_training_add_max_pool2d_with_indices_10)
        /*0020*/ 	.word	0x00000000


	//----- nvinfo : EIATTR_MIN_STACK_SIZE
	.align		4
.L_7:
        /*0024*/ 	.byte	0x04, 0x12
        /*0026*/ 	.short	(.L_9 - .L_8)
	.align		4
.L_8:
        /*0028*/ 	.word	index@(triton_poi_fused__native_batch_norm_legit_no_training_add_max_pool2d_with_indices_10)
        /*002c*/ 	.word	0x00000000
.L_9:


//--------------------- .nv.info.triton_poi_fused__native_batch_norm_legit_no_training_add_max_pool2d_with_indices_10 --------------------------
	.section	.nv.info.triton_poi_fused__native_batch_norm_legit_no_training_add_max_pool2d_with_indices_10,"",@"SHT_CUDA_INFO"
	.sectionflags	@""
	.align	4


	//----- nvinfo : EIATTR_CUDA_API_VERSION
	.align		4
        /*0000*/ 	.byte	0x04, 0x37
        /*0002*/ 	.short	(.L_11 - .L_10)
.L_10:
        /*0004*/ 	.word	0x0000007c


	//----- nvinfo : EIATTR_KPARAM_INFO
	.align		4
.L_11:
        /*0008*/ 	.byte	0x04, 0x17
        /*000a*/ 	.short	(.L_13 - .L_12)
.L_12:
        /*000c*/ 	.word	0x00000000
        /*0010*/ 	.short	0x000d
        /*0012*/ 	.short	0x0068
        /*0014*/ 	.byte	0x00, 0xf0, 0x11, 0x00


	//----- nvinfo : EIATTR_KPARAM_INFO
	.align		4
.L_13:
        /*0018*/ 	.byte	0x04, 0x17
        /*001a*/ 	.short	(.L_15 - .L_14)
.L_14:
        /*001c*/ 	.word	0x00000000
        /*0020*/ 	.short	0x000c
        /*0022*/ 	.short	0x0060
        /*0024*/ 	.byte	0x00, 0xf4, 0x21, 0x00


	//----- nvinfo : EIATTR_KPARAM_INFO
	.align		4
.L_15:
        /*0028*/ 	.byte	0x04, 0x17
        /*002a*/ 	.short	(.L_17 - .L_16)
.L_16:
        /*002c*/ 	.word	0x00000000
        /*0030*/ 	.short	0x000b
        /*0032*/ 	.short	0x0058
        /*0034*/ 	.byte	0x00, 0xf4, 0x21, 0x00


	//----- nvinfo : EIATTR_KPARAM_INFO
	.align		4
.L_17:
        /*0038*/ 	.byte	0x04, 0x17
        /*003a*/ 	.short	(.L_19 - .L_18)
.L_18:
        /*003c*/ 	.word	0x00000000
        /*0040*/ 	.short	0x000a
        /*0042*/ 	.short	0x0050
        /*0044*/ 	.byte	0x00, 0xf4, 0x21, 0x00


	//----- nvinfo : EIATTR_KPARAM_INFO
	.align		4
.L_19:
        /*0048*/ 	.byte	0x04, 0x17
        /*004a*/ 	.short	(.L_21 - .L_20)
.L_20:
        /*004c*/ 	.word	0x00000000
        /*0050*/ 	.short	0x0009
        /*0052*/ 	.short	0x0048
        /*0054*/ 	.byte	0x00, 0xf4, 0x21, 0x00


	//----- nvinfo : EIATTR_KPARAM_INFO
	.align		4
.L_21:
        /*0058*/ 	.byte	0x04, 0x17
        /*005a*/ 	.short	(.L_23 - .L_22)
.L_22:
        /*005c*/ 	.word	0x00000000
        /*0060*/ 	.short	0x0008
        /*0062*/ 	.short	0x0040
        /*0064*/ 	.byte	0x00, 0xf4, 0x21, 0x00


	//----- nvinfo : EIATTR_KPARAM_INFO
	.align		4
.L_23:
        /*0068*/ 	.byte	0x04, 0x17
        /*006a*/ 	.short	(.L_25 - .L_24)
.L_24:
        /*006c*/ 	.word	0x00000000
        /*0070*/ 	.short	0x0007
        /*0072*/ 	.short	0x0038
        /*0074*/ 	.byte	0x00, 0xf4, 0x21, 0x00


	//----- nvinfo : EIATTR_KPARAM_INFO
	.align		4
.L_25:
        /*0078*/ 	.byte	0x04, 0x17
        /*007a*/ 	.short	(.L_27 - .L_26)
.L_26:
        /*007c*/ 	.word	0x00000000
        /*0080*/ 	.short	0x0006
        /*0082*/ 	.short	0x0030
        /*0084*/ 	.byte	0x00, 0xf4, 0x21, 0x00


	//----- nvinfo : EIATTR_KPARAM_INFO
	.align		4
.L_27:
        /*0088*/ 	.byte	0x04, 0x17
        /*008a*/ 	.short	(.L_29 - .L_28)
.L_28:
        /*008c*/ 	.word	0x00000000
        /*0090*/ 	.short	0x0005
        /*0092*/ 	.short	0x0028
        /*0094*/ 	.byte	0x00, 0xf4, 0x21, 0x00


	//----- nvinfo : EIATTR_KPARAM_INFO
	.align		4
.L_29:
        /*0098*/ 	.byte	0x04, 0x17
        /*009a*/ 	.short	(.L_31 - .L_30)
.L_30:
        /*009c*/ 	.word	0x00000000
        /*00a0*/ 	.short	0x0004
        /*00a2*/ 	.short	0x0020
        /*00a4*/ 	.byte	0x00, 0xf4, 0x21, 0x00


	//----- nvinfo : EIATTR_KPARAM_INFO
	.align		4
.L_31:
        /*00a8*/ 	.byte	0x04, 0x17
        /*00aa*/ 	.short	(.L_33 - .L_32)
.L_32:
        /*00ac*/ 	.word	0x00000000
        /*00b0*/ 	.short	0x0003
        /*00b2*/ 	.short	0x0018
        /*00b4*/ 	.byte	0x00, 0xf4, 0x21, 0x00


	//----- nvinfo : EIATTR_KPARAM_INFO
	.align		4
.L_33:
        /*00b8*/ 	.byte	0x04, 0x17
        /*00ba*/ 	.short	(.L_35 - .L_34)
.L_34:
        /*00bc*/ 	.word	0x00000000
        /*00c0*/ 	.short	0x0002
        /*00c2*/ 	.short	0x0010
        /*00c4*/ 	.byte	0x00, 0xf4, 0x21, 0x00


	//----- nvinfo : EIATTR_KPARAM_INFO
	.align		4
.L_35:
        /*00c8*/ 	.byte	0x04, 0x17
        /*00ca*/ 	.short	(.L_37 - .L_36)
.L_36:
        /*00cc*/ 	.word	0x00000000
        /*00d0*/ 	.short	0x0001
        /*00d2*/ 	.short	0x0008
        /*00d4*/ 	.byte	0x00, 0xf4, 0x21, 0x00


	//----- nvinfo : EIATTR_KPARAM_INFO
	.align		4
.L_37:
        /*00d8*/ 	.byte	0x04, 0x17
        /*00da*/ 	.short	(.L_39 - .L_38)
.L_38:
        /*00dc*/ 	.word	0x00000000
        /*00e0*/ 	.short	0x0000
        /*00e2*/ 	.short	0x0000
        /*00e4*/ 	.byte	0x00, 0xf4, 0x21, 0x00


	//----- nvinfo : EIATTR_SPARSE_MMA_MASK
	.align		4
.L_39:
        /*00e8*/ 	.byte	0x03, 0x50
        /*00ea*/ 	.short	0x0000


	//----- nvinfo : EIATTR_MAXREG_COUNT
	.align		4
        /*00ec*/ 	.byte	0x03, 0x1b
        /*00ee*/ 	.short	0x00ff


	//----- nvinfo : EIATTR_EXIT_INSTR_OFFSETS
	.align		4
        /*00f0*/ 	.byte	0x04, 0x1c
        /*00f2*/ 	.short	(.L_41 - .L_40)


	//   ....[0]....
.L_40:
        /*00f4*/ 	.word	0x00001450


	//----- nvinfo : EIATTR_REQNTID
	.align		4
.L_41:
        /*00f8*/ 	.byte	0x04, 0x10
        /*00fa*/ 	.short	(.L_43 - .L_42)
.L_42:
        /*00fc*/ 	.word	0x00000080
        /*0100*/ 	.word	0x00000001
        /*0104*/ 	.word	0x00000001


	//----- nvinfo : EIATTR_CBANK_PARAM_SIZE
	.align		4
.L_43:
        /*0108*/ 	.byte	0x03, 0x19
        /*010a*/ 	.short	0x006c


	//----- nvinfo : EIATTR_PARAM_CBANK
	.align		4
        /*010c*/ 	.byte	0x04, 0x0a
        /*010e*/ 	.short	(.L_45 - .L_44)
	.align		4
.L_44:
        /*0110*/ 	.word	index@(.nv.constant0.triton_poi_fused__native_batch_norm_legit_no_training_add_max_pool2d_with_indices_10)
        /*0114*/ 	.short	0x0210
        /*0116*/ 	.short	0x006c


	//----- nvinfo : EIATTR_SW_WAR
	.align		4
.L_45:
        /*0118*/ 	.byte	0x04, 0x36
        /*011a*/ 	.short	(.L_47 - .L_46)
.L_46:
        /*011c*/ 	.word	0x00000008
.L_47:


//--------------------- .nv.callgraph             --------------------------
	.section	.nv.callgraph,"",@"SHT_CUDA_CALLGRAPH"
	.align	4
	.sectionentsize	8
	.align		4
        /*0000*/ 	.word	0x00000000
	.align		4
        /*0004*/ 	.word	0xffffffff
	.align		4
        /*0008*/ 	.word	0x00000000
	.align		4
        /*000c*/ 	.word	0xfffffffe
	.align		4
        /*0010*/ 	.word	0x00000000
	.align		4
        /*0014*/ 	.word	0xfffffffd
	.align		4
        /*0018*/ 	.word	0x00000000
	.align		4
        /*001c*/ 	.word	0xfffffffc


//--------------------- .nv.constant4             --------------------------
	.section	.nv.constant4,"a",@progbits
	.align	8
	.align		8
.nv.constant4:
        /*0000*/ 	.dword	_$_str
	.align		8
        /*0008*/ 	.dword	_$_str_$_2


//--------------------- .text.triton_poi_fused__native_batch_norm_legit_no_training_add_max_pool2d_with_indices_10 --------------------------
	.section	.text.triton_poi_fused__native_batch_norm_legit_no_training_add_max_pool2d_with_indices_10,"ax",@progbits
	.sectionflags	@"SHF_BARRIERS=1"
	.align	128
        .global         triton_poi_fused__native_batch_norm_legit_no_training_add_max_pool2d_with_indices_10
        .type           triton_poi_fused__native_batch_norm_legit_no_training_add_max_pool2d_with_indices_10,@function
        .size           triton_poi_fused__native_batch_norm_legit_no_training_add_max_pool2d_with_indices_10,(.L_x_1 - triton_poi_fused__native_batch_norm_legit_no_training_add_max_pool2d_with_indices_10)
        .other          triton_poi_fused__native_batch_norm_legit_no_training_add_max_pool2d_with_indices_10,@"STO_CUDA_ENTRY STV_DEFAULT"
triton_poi_fused__native_batch_norm_legit_no_training_add_max_pool2d_with_indices_10:
.text.triton_poi_fused__native_batch_norm_legit_no_training_add_max_pool2d_with_indices_10:
[----:B------:R-:W-:Y:S01]  /*0000*/  LDC R1, c[0x0][0x28] ;  /* 0x00000a00ff017b82 */ /* 0x000fe20000000800 */
[----:B------:R-:W1:Y:S07]  /*0010*/  S2R R15, SR_TID.X ;  /* 0x00000000000f7919 */ /* 0x000e6e0000002100 */
[----:B------:R-:W2:Y:S01]  /*0020*/  LDC.64 R12, c[0x0][0x220] ;  /* 0x00008800ff0c7b82 */ /* 0x000ea20000000a00 */
[----:B------:R-:W-:Y:S01]  /*0030*/  ULDC.64 UR6, c[0x0][0x208] ;  /* 0x0000820000067ab9 */ /* 0x000fe20000000a00 */
[----:B------:R-:W3:Y:S06]  /*0040*/  S2R R2, SR_CTAID.X ;  /* 0x0000000000027919 */ /* 0x000eec0000002500 */
[----:B------:R-:W4:Y:S08]  /*0050*/  LDC.64 R24, c[0x0][0x218] ;  /* 0x00008600ff187b82 */ /* 0x000f300000000a00 */
[----:B------:R-:W5:Y:S08]  /*0060*/  LDC.64 R36, c[0x0][0x210] ;  /* 0x00008400ff247b82 */ /* 0x000f700000000a00 */
[----:B------:R-:W4:Y:S08]  /*0070*/  LDC.64 R30, c[0x0][0x228] ;  /* 0x00008a00ff1e7b82 */ /* 0x000f300000000a00 */
[----:B------:R-:W5:Y:S01]  /*0080*/  LDC.64 R28, c[0x0][0x230] ;  /* 0x00008c00ff1c7b82 */ /* 0x000f620000000a00 */
[----:B-1----:R-:W-:-:S07]  /*0090*/  SHF.L.U32 R15, R15, 0x3, RZ ;  /* 0x000000030f0f7819 */ /* 0x002fce00000006ff */
[----:B------:R-:W1:Y:S01]  /*00a0*/  S2UR UR5, SR_CgaCtaId ;  /* 0x00000000000579c3 */ /* 0x000e620000008800 */
[----:B---3--:R-:W-:Y:S01]  /*00b0*/  SHF.L.U32 R2, R2, 0xa, RZ ;  /* 0x0000000a02027819 */ /* 0x008fe200000006ff */
[----:B------:R-:W-:Y:S01]  /*00c0*/  UMOV UR4, 0x400 ;  /* 0x0000040000047882 */ /* 0x000fe20000000000 */
[----:B------:R-:W-:Y:S01]  /*00d0*/  LOP3.LUT R15, R15, 0x3f8, RZ, 0xc0, !PT ;  /* 0x000003f80f0f7812 */ /* 0x000fe200078ec0ff */
[----:B------:R-:W-:-:S03]  /*00e0*/  ULDC.64 UR8, c[0x0][0x268] ;  /* 0x00009a0000087ab9 */ /* 0x000fc60000000a00 */
[----:B------:R-:W-:-:S05]  /*00f0*/  LOP3.LUT R0, R2, R15, RZ, 0xfc, !PT ;  /* 0x0000000f02007212 */ /* 0x000fca00078efcff */
[----:B------:R-:W-:-:S05]  /*0100*/  IMAD.HI R3, R0, 0x2aaaaaab, RZ ;  /* 0x2aaaaaab00037827 */ /* 0x000fca00078e02ff */
[----:B------:R-:W-:-:S04]  /*0110*/  SHF.R.U32.HI R4, RZ, 0x1f, R3 ;  /* 0x0000001fff047819 */ /* 0x000fc80000011603 */
[----:B------:R-:W-:-:S05]  /*0120*/  LEA.HI R3, R3, R4, RZ, 0x1d ;  /* 0x0000000403037211 */ /* 0x000fca00078fe8ff */
[----:B------:R-:W-:-:S04]  /*0130*/  IMAD R44, R3, -0x30, R0 ;  /* 0xffffffd0032c7824 */ /* 0x000fc800078e0200 */
[----:B--2---:R-:W-:-:S06]  /*0140*/  IMAD.WIDE R8, R44, 0x4, R12 ;  /* 0x000000042c087825 */ /* 0x004fcc00078e020c */
[----:B------:R-:W2:Y:S01]  /*0150*/  LDG.E.EL.128 R8, desc[UR6][R8.64] ;  /* 0x0000000608087981 */ /* 0x000ea2000c2e1d00 */
[----:B----4-:R-:W-:-:S04]  /*0160*/  IMAD.WIDE R4, R44, 0x4, R24 ;  /* 0x000000042c047825 */ /* 0x010fc800078e0218 */
[----:B-----5:R-:W-:Y:S02]  /*0170*/  IMAD.WIDE R36, R0, 0x4, R36 ;  /* 0x0000000400247825 */ /* 0x020fe400078e0224 */
[----:B------:R-:W3:Y:S04]  /*0180*/  LDG.E.EL.128 R4, desc[UR6][R4.64] ;  /* 0x0000000604047981 */ /* 0x000ee8000c2e1d00 */
[----:B------:R-:W3:Y:S01]  /*0190*/  LDG.E.128 R40, desc[UR6][R36.64] ;  /* 0x0000000624287981 */ /* 0x000ee2000c1e1d00 */
[----:B------:R-:W-:Y:S01]  /*01a0*/  LOP3.LUT R15, R2, 0x4, R15, 0xfe, !PT ;  /* 0x00000004020f7812 */ /* 0x000fe200078efe0f */
[----:B------:R-:W-:Y:S01]  /*01b0*/  HFMA2.MMA R3, -RZ, RZ, 1.625, 0 ;  /* 0x3e800000ff037435 */ /* 0x000fe200000001ff */
[----:B0-----:R-:W-:-:S06]  /*01c0*/  IMAD.WIDE R20, R44, 0x4, R30 ;  /* 0x000000042c147825 */ /* 0x001fcc00078e021e */
[----:B------:R-:W4:Y:S04]  /*01d0*/  LDG.E.EL.128 R20, desc[UR6][R20.64] ;  /* 0x0000000614147981 */ /* 0x000f28000c2e1d00 */
[----:B------:R-:W5:Y:S01]  /*01e0*/  LDG.E.128 R36, desc[UR6][R36.64+0x10] ;  /* 0x0000100624247981 */ /* 0x000f62000c1e1d00 */
[----:B--2---:R-:W-:-:S04]  /*01f0*/  FADD R10, R10, 9.9999997473787516356e-06 ;  /* 0x3727c5ac0a0a7421 */ /* 0x004fc80000000000 */
[----:B------:R-:W0:Y:S02]  /*0200*/  MUFU.SQRT R14, R10 ;  /* 0x0000000a000e7308 */ /* 0x000e240000002000 */
[C---:B0-----:R-:W-:Y:S02]  /*0210*/  FSETP.GT.AND P0, PT, R14.reuse, 8.50705917302346158658e+37, PT ;  /* 0x7e8000000e00780b */ /* 0x041fe40003f04000 */
[----:B------:R-:W-:Y:S01]  /*0220*/  FSETP.GEU.AND P1, PT, R14, 1.175494350822287508e-38, PT ;  /* 0x008000000e00780b */ /* 0x000fe20003f2e000 */
[----:B------:R-:W-:-:S10]  /*0230*/  IMAD.HI R10, R15, 0x2aaaaaab, RZ ;  /* 0x2aaaaaab0f0a7827 */ /* 0x000fd400078e02ff */
[----:B------:R-:W-:-:S04]  /*0240*/  @P0 FMUL R14, R14, 0.25 ;  /* 0x3e8000000e0e0820 */ /* 0x000fc80000400000 */
[----:B------:R-:W-:Y:S01]  /*0250*/  @!P1 FMUL R14, R14, 16777216 ;  /* 0x4b8000000e0e9820 */ /* 0x000fe20000400000 */
[----:B------:R-:W-:Y:S01]  /*0260*/  SHF.R.U32.HI R19, RZ, 0x1f, R10 ;  /* 0x0000001fff137819 */ /* 0x000fe2000001160a */
[----:B---3--:R-:W-:-:S04]  /*0270*/  FADD R6, R42, -R6 ;  /* 0x800000062a067221 */ /* 0x008fc80000000000 */
[----:B------:R-:W0:Y:S01]  /*0280*/  MUFU.RCP R14, R14 ;  /* 0x0000000e000e7308 */ /* 0x000e220000001000 */
[----:B------:R-:W-:Y:S02]  /*0290*/  LEA.HI R42, R10, R19, RZ, 0x1d ;  /* 0x000000130a2a7211 */ /* 0x000fe400078fe8ff */
[----:B------:R-:W-:-:S03]  /*02a0*/  FSEL R17, R3, 1, P0 ;  /* 0x3f80000003117808 */ /* 0x000fc60000000000 */
[----:B------:R-:W-:Y:S02]  /*02b0*/  IMAD R42, R42, -0x30, R15 ;  /* 0xffffffd02a2a7824 */ /* 0x000fe400078e020f */
[----:B------:R-:W-:Y:S02]  /*02c0*/  @!P1 FMUL R17, R17, 16777216 ;  /* 0x4b80000011119820 */ /* 0x000fe40000400000 */
[----:B------:R-:W-:-:S04]  /*02d0*/  IMAD.WIDE R12, R42, 0x4, R12 ;  /* 0x000000042a0c7825 */ /* 0x000fc800078e020c */
[----:B0-----:R-:W-:Y:S01]  /*02e0*/  FMUL R45, R14, R17 ;  /* 0x000000110e2d7220 */ /* 0x001fe20000400000 */
[----:B------:R-:W-:Y:S01]  /*02f0*/  IMAD.WIDE R16, R44, 0x4, R28 ;  /* 0x000000042c107825 */ /* 0x000fe200078e021c */
[----:B------:R-:W2:Y:S05]  /*0300*/  LDG.E.EL.128 R12, desc[UR6][R12.64] ;  /* 0x000000060c0c7981 */ /* 0x000eaa000c2e1d00 */
[----:B------:R-:W4:Y:S01]  /*0310*/  LDG.E.EL.128 R16, desc[UR6][R16.64] ;  /* 0x0000000610107981 */ /* 0x000f22000c2e1d00 */
[----:B------:R-:W-:-:S06]  /*0320*/  IMAD.WIDE R24, R42, 0x4, R24 ;  /* 0x000000042a187825 */ /* 0x000fcc00078e0218 */
[----:B------:R-:W5:Y:S01]  /*0330*/  LDG.E.EL.128 R24, desc[UR6][R24.64] ;  /* 0x0000000618187981 */ /* 0x000f62000c2e1d00 */
[----:B------:R-:W-:-:S04]  /*0340*/  IMAD.WIDE R30, R42, 0x4, R30 ;  /* 0x000000042a1e7825 */ /* 0x000fc800078e021e */
[----:B------:R-:W-:Y:S02]  /*0350*/  IMAD.WIDE R32, R42, 0x4, R28 ;  /* 0x000000042a207825 */ /* 0x000fe400078e021c */
[----:B------:R-:W3:Y:S04]  /*0360*/  LDG.E.EL.128 R28, desc[UR6][R30.64] ;  /* 0x000000061e1c7981 */ /* 0x000ee8000c2e1d00 */
[----:B------:R-:W3:Y:S01]  /*0370*/  LDG.E.EL.128 R32, desc[UR6][R32.64] ;  /* 0x0000000620207981 */ /* 0x000ee2000c2e1d00 */
[----:B------:R-:W-:-:S04]  /*0380*/  FADD R8, R8, 9.9999997473787516356e-06 ;  /* 0x3727c5ac08087421 */ /* 0x000fc80000000000 */
[----:B------:R-:W0:Y:S02]  /*0390*/  MUFU.SQRT R10, R8 ;  /* 0x00000008000a7308 */ /* 0x000e240000002000 */
[C---:B0-----:R-:W-:Y:S02]  /*03a0*/  FSETP.GT.AND P0, PT, R10.reuse, 8.50705917302346158658e+37, PT ;  /* 0x7e8000000a00780b */ /* 0x041fe40003f04000 */
[----:B------:R-:W-:Y:S01]  /*03b0*/  FSETP.GEU.AND P2, PT, R10, 1.175494350822287508e-38, PT ;  /* 0x008000000a00780b */ /* 0x000fe20003f4e000 */
[----:B------:R-:W-:Y:S01]  /*03c0*/  FADD R9, R9, 9.9999997473787516356e-06 ;  /* 0x3727c5ac09097421 */ /* 0x000fe20000000000 */
[----:B------:R-:W-:Y:S01]  /*03d0*/  FMUL R45, R45, R6 ;  /* 0x000000062d2d7220 */ /* 0x000fe20000400000 */
[----:B------:R-:W-:-:S08]  /*03e0*/  FADD R41, R41, -R5 ;  /* 0x8000000529297221 */ /* 0x000fd00000000000 */
[----:B------:R-:W-:-:S04]  /*03f0*/  @P0 FMUL R10, R10, 0.25 ;  /* 0x3e8000000a0a0820 */ /* 0x000fc80000400000 */
[----:B------:R-:W-:Y:S01]  /*0400*/  @!P2 FMUL R10, R10, 16777216 ;  /* 0x4b8000000a0aa820 */ /* 0x000fe20000400000 */
[----:B------:R-:W0:Y:S01]  /*0410*/  MUFU.SQRT R6, R9 ;  /* 0x0000000900067308 */ /* 0x000e220000002000 */
[----:B------:R-:W-:-:S07]  /*0420*/  FSEL R8, R3, 1, P0 ;  /* 0x3f80000003087808 */ /* 0x000fce0000000000 */
[----:B------:R-:W1:Y:S01]  /*0430*/  MUFU.RCP R5, R10 ;  /* 0x0000000a00057308 */ /* 0x000e620000001000 */
[----:B------:R-:W-:Y:S01]  /*0440*/  @!P2 FMUL R8, R8, 16777216 ;  /* 0x4b8000000808a820 */ /* 0x000fe20000400000 */
[----:B------:R-:W-:Y:S01]  /*0450*/  FADD R11, R11, 9.9999997473787516356e-06 ;  /* 0x3727c5ac0b0b7421 */ /* 0x000fe20000000000 */
[C---:B0-----:R-:W-:Y:S02]  /*0460*/  FSETP.GT.AND P1, PT, R6.reuse, 8.50705917302346158658e+37, PT ;  /* 0x7e8000000600780b */ /* 0x041fe40003f24000 */
[C---:B------:R-:W-:Y:S01]  /*0470*/  FSETP.GEU.AND P3, PT, R6.reuse, 1.175494350822287508e-38, PT ;  /* 0x008000000600780b */ /* 0x040fe20003f6e000 */
[----:B-1----:R-:W-:Y:S02]  /*0480*/  FMUL R5, R5, R8 ;  /* 0x0000000805057220 */ /* 0x002fe40000400000 */
[----:B------:R-:W0:Y:S08]  /*0490*/  MUFU.SQRT R8, R11 ;  /* 0x0000000b00087308 */ /* 0x000e300000002000 */
[----:B------:R-:W-:-:S04]  /*04a0*/  @P1 FMUL R6, R6, 0.25 ;  /* 0x3e80000006061820 */ /* 0x000fc80000400000 */
[----:B------:R-:W-:Y:S01]  /*04b0*/  @!P3 FMUL R6, R6, 16777216 ;  /* 0x4b8000000606b820 */ /* 0x000fe20000400000 */
[C---:B0-----:R-:W-:Y:S02]  /*04c0*/  FSETP.GT.AND P0, PT, R8.reuse, 8.50705917302346158658e+37, PT ;  /* 0x7e8000000800780b */ /* 0x041fe40003f04000 */
[----:B------:R-:W-:-:S03]  /*04d0*/  FSETP.GEU.AND P2, PT, R8, 1.175494350822287508e-38, PT ;  /* 0x008000000800780b */ /* 0x000fc60003f4e000 */
[----:B------:R-:W0:Y:S01]  /*04e0*/  MUFU.RCP R6, R6 ;  /* 0x0000000600067308 */ /* 0x000e220000001000 */
[----:B------:R-:W-:Y:S01]  /*04f0*/  FSEL R9, R3, 1, P1 ;  /* 0x3f80000003097808 */ /* 0x000fe20000800000 */
[----:B------:R-:W-:-:S06]  /*0500*/  FADD R4, R40, -R4 ;  /* 0x8000000428047221 */ /* 0x000fcc0000000000 */
[----:B------:R-:W-:Y:S01]  /*0510*/  @P0 FMUL R8, R8, 0.25 ;  /* 0x3e80000008080820 */ /* 0x000fe20000400000 */
[----:B------:R-:W-:-:S03]  /*0520*/  @!P3 FMUL R9, R9, 16777216 ;  /* 0x4b8000000909b820 */ /* 0x000fc60000400000 */
[----:B------:R-:W-:Y:S01]  /*0530*/  @!P2 FMUL R8, R8, 16777216 ;  /* 0x4b8000000808a820 */ /* 0x000fe20000400000 */
[----:B0-----:R-:W-:Y:S01]  /*0540*/  FMUL R40, R6, R9 ;  /* 0x0000000906287220 */ /* 0x001fe20000400000 */
[----:B------:R-:W-:-:S04]  /*0550*/  FMUL R5, R5, R4 ;  /* 0x0000000405057220 */ /* 0x000fc80000400000 */
[----:B------:R-:W0:Y:S01]  /*0560*/  MUFU.RCP R8, R8 ;  /* 0x0000000800087308 */ /* 0x000e220000001000 */
[----:B------:R-:W-:Y:S01]  /*0570*/  FMUL R40, R40, R41 ;  /* 0x0000002928287220 */ /* 0x000fe20000400000 */
[----:B------:R-:W-:Y:S01]  /*0580*/  FADD R10, R43, -R7 ;  /* 0x800000072b0a7221 */ /* 0x000fe20000000000 */
[----:B--2---:R-:W-:-:S05]  /*0590*/  FADD R13, R13, 9.9999997473787516356e-06 ;  /* 0x3727c5ac0d0d7421 */ /* 0x004fca0000000000 */
[----:B------:R-:W1:Y:S01]  /*05a0*/  MUFU.SQRT R6, R13 ;  /* 0x0000000d00067308 */ /* 0x000e620000002000 */
[----:B----4-:R-:W-:Y:S01]  /*05b0*/  FFMA R41, R20, R5, R16 ;  /* 0x0000000514297223 */ /* 0x010fe20000000010 */
[----:B------:R-:W-:-:S05]  /*05c0*/  FSEL R5, R3, 1, P0 ;  /* 0x3f80000003057808 */ /* 0x000fca0000000000 */
[----:B------:R-:W-:-:S04]  /*05d0*/  @!P2 FMUL R5, R5, 16777216 ;  /* 0x4b8000000505a820 */ /* 0x000fc80000400000 */
[----:B0-----:R-:W-:Y:S02]  /*05e0*/  FMUL R7, R8, R5 ;  /* 0x0000000508077220 */ /* 0x001fe40000400000 */
[----:B------:R-:W0:Y:S01]  /*05f0*/  LDC.64 R4, c[0x0][0x248] ;  /* 0x00009200ff047b82 */ /* 0x000e220000000a00 */
[C---:B-1----:R-:W-:Y:S02]  /*0600*/  FSETP.GT.AND P1, PT, R6.reuse, 8.50705917302346158658e+37, PT ;  /* 0x7e8000000600780b */ /* 0x042fe40003f24000 */
[----:B------:R-:W-:Y:S01]  /*0610*/  FSETP.GEU.AND P0, PT, R6, 1.175494350822287508e-38, PT ;  /* 0x008000000600780b */ /* 0x000fe20003f0e000 */
[----:B------:R-:W-:Y:S01]  /*0620*/  FMUL R10, R7, R10 ;  /* 0x0000000a070a7220 */ /* 0x000fe20000400000 */
[----:B------:R-:W-:-:S09]  /*0630*/  FFMA R40, R21, R40, R17 ;  /* 0x0000002815287223 */ /* 0x000fd20000000011 */
[----:B------:R-:W-:-:S04]  /*0640*/  @P1 FMUL R6, R6, 0.25 ;  /* 0x3e80000006061820 */ /* 0x000fc80000400000 */
[----:B------:R-:W-:-:S04]  /*0650*/  @!P0 FMUL R6, R6, 16777216 ;  /* 0x4b80000006068820 */ /* 0x000fc80000400000 */
[----:B------:R-:W1:Y:S01]  /*0660*/  MUFU.RCP R7, R6 ;  /* 0x0000000600077308 */ /* 0x000e620000001000 */
[----:B0-----:R-:W-:-:S04]  /*0670*/  IMAD.WIDE R16, R44, 0x4, R4 ;  /* 0x000000042c107825 */ /* 0x001fc800078e0204 */
[----:B------:R-:W-:Y:S01]  /*0680*/  FFMA R45, R22, R45, R18 ;  /* 0x0000002d162d7223 */ /* 0x000fe20000000012 */
[----:B------:R-:W-:Y:S01]  /*0690*/  FFMA R20, R23, R10, R19 ;  /* 0x0000000a17147223 */ /* 0x000fe20000000013 */
[----:B------:R-:W-:Y:S01]  /*06a0*/  FSEL R8, R3, 1, P1 ;  /* 0x3f80000003087808 */ /* 0x000fe20000800000 */
[----:B------:R-:W2:Y:S04]  /*06b0*/  LDG.E.EL.128 R16, desc[UR6][R16.64] ;  /* 0x0000000610107981 */ /* 0x000ea8000c2e1d00 */
[----:B------:R-:W-:Y:S01]  /*06c0*/  @!P0 FMUL R8, R8, 16777216 ;  /* 0x4b80000008088820 */ /* 0x000fe20000400000 */
[----:B------:R-:W-:-:S04]  /*06d0*/  IMAD.WIDE R4, R42, 0x4, R4 ;  /* 0x000000042a047825 */ /* 0x000fc800078e0204 */
[----:B-1----:R-:W-:Y:S01]  /*06e0*/  FMUL R7, R7, R8 ;  /* 0x0000000807077220 */ /* 0x002fe20000400000 */
[----:B-----5:R-:W-:-:S04]  /*06f0*/  FADD R8, R37, -R25 ;  /* 0x8000001925087221 */ /* 0x020fc80000000000 */
[----:B------:R-:W-:Y:S02]  /*0700*/  FMUL R8, R7, R8 ;  /* 0x0000000807087220 */ /* 0x000fe40000400000 */
[----:B------:R-:W4:Y:S02]  /*0710*/  LDG.E.EL.128 R4, desc[UR6][R4.64] ;  /* 0x0000000604047981 */ /* 0x000f24000c2e1d00 */
[----:B---3--:R-:W-:Y:S01]  /*0720*/  FFMA R29, R29, R8, R33 ;  /* 0x000000081d1d7223 */ /* 0x008fe20000000021 */
[----:B------:R-:W-:Y:S02]  /*0730*/  FADD R8, R12, 9.9999997473787516356e-06 ;  /* 0x3727c5ac0c087421 */ /* 0x000fe40000000000 */
[----:B------:R-:W0:Y:S02]  /*0740*/  LDC.64 R12, c[0x0][0x238] ;  /* 0x00008e00ff0c7b82 */ /* 0x000e240000000a00 */
[----:B------:R-:W1:Y:S02]  /*0750*/  MUFU.SQRT R21, R8 ;  /* 0x0000000800157308 */ /* 0x000e640000002000 */
[----:B-1----:R-:W-:-:S02]  /*0760*/  FSETP.GT.AND P0, PT, R21, 8.50705917302346158658e+37, PT ;  /* 0x7e8000001500780b */ /* 0x002fc40003f04000 */
[----:B------:R-:W-:-:S11]  /*0770*/  FSETP.GEU.AND P1, PT, R21, 1.175494350822287508e-38, PT ;  /* 0x008000001500780b */ /* 0x000fd60003f2e000 */
[----:B------:R-:W-:-:S04]  /*0780*/  @P0 FMUL R21, R21, 0.25 ;  /* 0x3e80000015150820 */ /* 0x000fc80000400000 */
[----:B------:R-:W-:-:S06]  /*0790*/  @!P1 FMUL R21, R21, 16777216 ;  /* 0x4b80000015159820 */ /* 0x000fcc0000400000 */
[----:B------:R-:W1:Y:S01]  /*07a0*/  MUFU.RCP R21, R21 ;  /* 0x0000001500157308 */ /* 0x000e620000001000 */
[----:B------:R-:W-:Y:S01]  /*07b0*/  FSEL R10, R3, 1, P0 ;  /* 0x3f800000030a7808 */ /* 0x000fe20000000000 */
[----:B------:R-:W-:-:S04]  /*07c0*/  FADD R9, R36, -R24 ;  /* 0x8000001824097221 */ /* 0x000fc80000000000 */
[----:B------:R-:W-:Y:S01]  /*07d0*/  @!P1 FMUL R10, R10, 16777216 ;  /* 0x4b8000000a0a9820 */ /* 0x000fe20000400000 */
[----:B0-----:R-:W-:-:S04]  /*07e0*/  IMAD.WIDE R12, R0, 0x4, R12 ;  /* 0x00000004000c7825 */ /* 0x001fc800078e020c */
[----:B-1----:R-:W-:-:S04]  /*07f0*/  FMUL R10, R21, R10 ;  /* 0x0000000a150a7220 */ /* 0x002fc80000400000 */
[----:B------:R-:W-:-:S04]  /*0800*/  FMUL R9, R10, R9 ;  /* 0x000000090a097220 */ /* 0x000fc80000400000 */
[----:B------:R-:W-:Y:S02]  /*0810*/  FFMA R25, R28, R9, R32 ;  /* 0x000000091c197223 */ /* 0x000fe40000000020 */
[----:B------:R-:W3:Y:S01]  /*0820*/  LDG.E.128 R8, desc[UR6][R12.64] ;  /* 0x000000060c087981 */ /* 0x000ee2000c1e1d00 */
[----:B------:R-:W-:Y:S01]  /*0830*/  FADD R23, R14, 9.9999997473787516356e-06 ;  /* 0x3727c5ac0e177421 */ /* 0x000fe20000000000 */
[----:B------:R-:W-:Y:S01]  /*0840*/  FADD R21, R15, 9.9999997473787516356e-06 ;  /* 0x3727c5ac0f157421 */ /* 0x000fe20000000000 */
[----:B------:R-:W-:Y:S01]  /*0850*/  FADD R26, R38, -R26 ;  /* 0x8000001a261a7221 */ /* 0x000fe20000000000 */
[----:B------:R-:W-:Y:S01]  /*0860*/  FADD R27, R39, -R27 ;  /* 0x8000001b271b7221 */ /* 0x000fe20000000000 */
[----:B------:R-:W0:Y:S01]  /*0870*/  MUFU.SQRT R22, R23 ;  /* 0x0000001700167308 */ /* 0x000e220000002000 */
[----:B------:R-:W1:Y:S07]  /*0880*/  LDC.64 R32, c[0x0][0x250] ;  /* 0x00009400ff207b82 */ /* 0x000e6e0000000a00 */
[----:B------:R-:W5:Y:S01]  /*0890*/  MUFU.SQRT R21, R21 ;  /* 0x0000001500157308 */ /* 0x000f620000002000 */
[----:B0-----:R-:W-:-:S02]  /*08a0*/  FSETP.GT.AND P0, PT, R22, 8.50705917302346158658e+37, PT ;  /* 0x7e8000001600780b */ /* 0x001fc40003f04000 */
[----:B------:R-:W-:Y:S02]  /*08b0*/  FSETP.GEU.AND P2, PT, R22, 1.175494350822287508e-38, PT ;  /* 0x008000001600780b */ /* 0x000fe40003f4e000 */
[----:B-----5:R-:W-:-:S09]  /*08c0*/  FSETP.GT.AND P1, PT, R21, 8.50705917302346158658e+37, PT ;  /* 0x7e8000001500780b */ /* 0x020fd20003f24000 */
[----:B------:R-:W-:Y:S01]  /*08d0*/  @P0 FMUL R22, R22, 0.25 ;  /* 0x3e80000016160820 */ /* 0x000fe20000400000 */
[----:B------:R-:W-:-:S03]  /*08e0*/  FSETP.GEU.AND P3, PT, R21, 1.175494350822287508e-38, PT ;  /* 0x008000001500780b */ /* 0x000fc60003f6e000 */
[----:B------:R-:W-:-:S06]  /*08f0*/  @!P2 FMUL R22, R22, 16777216 ;  /* 0x4b8000001616a820 */ /* 0x000fcc0000400000 */
[----:B------:R-:W0:Y:S01]  /*0900*/  MUFU.RCP R22, R22 ;  /* 0x0000001600167308 */ /* 0x000e220000001000 */
[----:B------:R-:W-:Y:S01]  /*0910*/  @P1 FMUL R21, R21, 0.25 ;  /* 0x3e80000015151820 */ /* 0x000fe20000400000 */
[----:B------:R-:W-:-:S03]  /*0920*/  FSEL R23, R3, 1, P0 ;  /* 0x3f80000003177808 */ /* 0x000fc60000000000 */
[----:B------:R-:W-:Y:S02]  /*0930*/  @!P3 FMUL R21, R21, 16777216 ;  /* 0x4b8000001515b820 */ /* 0x000fe40000400000 */
[----:B------:R-:W-:-:S04]  /*0940*/  @!P2 FMUL R23, R23, 16777216 ;  /* 0x4b8000001717a820 */ /* 0x000fc80000400000 */
[----:B------:R-:W-:Y:S01]  /*0950*/  MUFU.RCP R21, R21 ;  /* 0x0000001500157308 */ /* 0x000fe20000001000 */
[----:B--2---:R-:W-:Y:S01]  /*0960*/  FADD R14, R17, 9.9999997473787516356e-06 ;  /* 0x3727c5ac110e7421 */ /* 0x004fe20000000000 */
[----:B------:R-:W-:Y:S01]  /*0970*/  FADD R16, R16, 9.9999997473787516356e-06 ;  /* 0x3727c5ac10107421 */ /* 0x000fe20000000000 */
[----:B------:R-:W-:-:S05]  /*0980*/  FADD R17, R18, 9.9999997473787516356e-06 ;  /* 0x3727c5ac12117421 */ /* 0x000fca0000000000 */
[----:B------:R-:W2:Y:S01]  /*0990*/  MUFU.SQRT R15, R16 ;  /* 0x00000010000f7308 */ /* 0x000ea20000002000 */
[----:B------:R-:W-:-:S07]  /*09a0*/  FADD R18, R19, 9.9999997473787516356e-06 ;  /* 0x3727c5ac13127421 */ /* 0x000fce0000000000 */
[----:B------:R-:W5:Y:S01]  /*09b0*/  MUFU.SQRT R14, R14 ;  /* 0x0000000e000e7308 */ /* 0x000f620000002000 */
[----:B0-----:R-:W-:Y:S01]  /*09c0*/  FMUL R19, R22, R23 ;  /* 0x0000001716137220 */ /* 0x001fe20000400000 */
[----:B----4-:R-:W-:Y:S01]  /*09d0*/  FADD R4, R4, 9.9999997473787516356e-06 ;  /* 0x3727c5ac04047421 */ /* 0x010fe20000000000 */
[----:B------:R-:W-:-:S05]  /*09e0*/  FSEL R22, R3, 1, P1 ;  /* 0x3f80000003167808 */ /* 0x000fca0000800000 */
[----:B------:R-:W0:Y:S01]  /*09f0*/  MUFU.SQRT R17, R17 ;  /* 0x0000001100117308 */ /* 0x000e220000002000 */
[----:B------:R-:W-:Y:S01]  /*0a00*/  @!P3 FMUL R22, R22, 16777216 ;  /* 0x4b8000001616b820 */ /* 0x000fe20000400000 */
[----:B--2---:R-:W-:-:S06]  /*0a10*/  FSETP.GT.AND P3, PT, R15, 8.50705917302346158658e+37, PT ;  /* 0x7e8000000f00780b */ /* 0x004fcc0003f64000 */
[----:B------:R-:W2:Y:S01]  /*0a20*/  MUFU.SQRT R18, R18 ;  /* 0x0000001200127308 */ /* 0x000ea20000002000 */
[----:B-----5:R-:W-:Y:S01]  /*0a30*/  FSETP.GT.AND P5, PT, R14, 8.50705917302346158658e+37, PT ;  /* 0x7e8000000e00780b */ /* 0x020fe20003fa4000 */
[----:B------:R-:W-:Y:S01]  /*0a40*/  FADD R5, R5, 9.9999997473787516356e-06 ;  /* 0x3727c5ac05057421 */ /* 0x000fe20000000000 */
[----:B------:R-:W-:-:S05]  /*0a50*/  FSETP.GEU.AND P4, PT, R15, 1.175494350822287508e-38, PT ;  /* 0x008000000f00780b */ /* 0x000fca0003f8e000 */
[----:B------:R-:W4:Y:S01]  /*0a60*/  MUFU.SQRT R4, R4 ;  /* 0x0000000400047308 */ /* 0x000f220000002000 */
[----:B0-----:R-:W-:Y:S01]  /*0a70*/  FSETP.GT.AND P0, PT, R17, 8.50705917302346158658e+37, PT ;  /* 0x7e8000001100780b */ /* 0x001fe20003f04000 */
[----:B------:R-:W-:Y:S01]  /*0a80*/  FADD R6, R6, 9.9999997473787516356e-06 ;  /* 0x3727c5ac06067421 */ /* 0x000fe20000000000 */
[----:B------:R-:W-:Y:S01]  /*0a90*/  FMUL R22, R21, R22 ;  /* 0x0000001615167220 */ /* 0x000fe20000400000 */
[----:B------:R-:W-:Y:S01]  /*0aa0*/  FMUL R19, R19, R26 ;  /* 0x0000001a13137220 */ /* 0x000fe20000400000 */
[----:B------:R-:W-:Y:S02]  /*0ab0*/  FSETP.GEU.AND P1, PT, R17, 1.175494350822287508e-38, PT ;  /* 0x008000001100780b */ /* 0x000fe40003f2e000 */
[----:B------:R-:W-:Y:S01]  /*0ac0*/  FSETP.GEU.AND P6, PT, R14, 1.175494350822287508e-38, PT ;  /* 0x008000000e00780b */ /* 0x000fe20003fce000 */
[----:B------:R-:W0:Y:S01]  /*0ad0*/  MUFU.SQRT R16, R5 ;  /* 0x0000000500107308 */ /* 0x000e220000002000 */
[----:B------:R-:W-:Y:S01]  /*0ae0*/  FMUL R26, R22, R27 ;  /* 0x0000001b161a7220 */ /* 0x000fe20000400000 */
[----:B------:R-:W-:Y:S01]  /*0af0*/  FFMA R27, R30, R19, R34 ;  /* 0x000000131e1b7223 */ /* 0x000fe20000000022 */
[----:B--2---:R-:W-:Y:S01]  /*0b00*/  FSETP.GT.AND P2, PT, R18, 8.50705917302346158658e+37, PT ;  /* 0x7e8000001200780b */ /* 0x004fe20003f44000 */
[----:B------:R-:W-:Y:S01]  /*0b10*/  @P3 FMUL R15, R15, 0.25 ;  /* 0x3e8000000f0f3820 */ /* 0x000fe20000400000 */
[----:B------:R-:W-:-:S03]  /*0b20*/  FSEL R19, R3, 1, P3 ;  /* 0x3f80000003137808 */ /* 0x000fc60001800000 */
[----:B------:R2:W5:Y:S01]  /*0b30*/  MUFU.SQRT R21, R6 ;  /* 0x0000000600157308 */ /* 0x0005620000002000 */
[----:B------:R-:W-:Y:S01]  /*0b40*/  @P5 FMUL R14, R14, 0.25 ;  /* 0x3e8000000e0e5820 */ /* 0x000fe20000400000 */
[----:B------:R-:W-:Y:S01]  /*0b50*/  FSETP.GEU.AND P3, PT, R18, 1.175494350822287508e-38, PT ;  /* 0x008000001200780b */ /* 0x000fe20003f6e000 */
[----:B------:R-:W-:Y:S01]  /*0b60*/  @!P4 FMUL R15, R15, 16777216 ;  /* 0x4b8000000f0fc820 */ /* 0x000fe20000400000 */
[----:B------:R-:W-:Y:S01]  /*0b70*/  @P0 FMUL R17, R17, 0.25 ;  /* 0x3e80000011110820 */ /* 0x000fe20000400000 */
[----:B------:R-:W-:Y:S01]  /*0b80*/  @!P4 FMUL R19, R19, 16777216 ;  /* 0x4b8000001313c820 */ /* 0x000fe20000400000 */
[----:B--2---:R-:W-:Y:S02]  /*0b90*/  FSEL R6, R3, 1, P5 ;  /* 0x3f80000003067808 */ /* 0x004fe40002800000 */
[C---:B----4-:R-:W-:Y:S02]  /*0ba0*/  FSETP.GT.AND P5, PT, R4.reuse, 8.50705917302346158658e+37, PT ;  /* 0x7e8000000400780b */ /* 0x050fe40003fa4000 */
[----:B------:R-:W-:-:S02]  /*0bb0*/  FSETP.GEU.AND P4, PT, R4, 1.175494350822287508e-38, PT ;  /* 0x008000000400780b */ /* 0x000fc40003f8e000 */
[----:B------:R-:W-:Y:S01]  /*0bc0*/  FSEL R22, R3, 1, P0 ;  /* 0x3f80000003167808 */ /* 0x000fe20000000000 */
[----:B------:R-:W-:Y:S01]  /*0bd0*/  @!P1 FMUL R17, R17, 16777216 ;  /* 0x4b80000011119820 */ /* 0x000fe20000400000 */
[----:B------:R-:W-:Y:S01]  /*0be0*/  @!P6 FMUL R14, R14, 16777216 ;  /* 0x4b8000000e0ee820 */ /* 0x000fe20000400000 */
[----:B------:R-:W-:Y:S01]  /*0bf0*/  @!P6 FMUL R6, R6, 16777216 ;  /* 0x4b8000000606e820 */ /* 0x000fe20000400000 */
[----:B0-----:R-:W-:Y:S01]  /*0c00*/  FSETP.GT.AND P6, PT, R16, 8.50705917302346158658e+37, PT ;  /* 0x7e8000001000780b */ /* 0x001fe20003fc4000 */
[----:B------:R-:W-:Y:S01]  /*0c10*/  @!P1 FMUL R22, R22, 16777216 ;  /* 0x4b80000016169820 */ /* 0x000fe20000400000 */
[----:B------:R-:W-:Y:S01]  /*0c20*/  @P2 FMUL R18, R18, 0.25 ;  /* 0x3e80000012122820 */ /* 0x000fe20000400000 */
[----:B-----5:R-:W-:Y:S01]  /*0c30*/  FSETP.GT.AND P1, PT, R21, 8.50705917302346158658e+37, PT ;  /* 0x7e8000001500780b */ /* 0x020fe20003f24000 */
[----:B------:R-:W0:Y:S01]  /*0c40*/  MUFU.RCP R39, R17 ;  /* 0x0000001100277308 */ /* 0x000e220000001000 */
[----:B------:R-:W-:Y:S01]  /*0c50*/  @P5 FMUL R4, R4, 0.25 ;  /* 0x3e80000004045820 */ /* 0x000fe20000400000 */
[----:B------:R-:W-:Y:S01]  /*0c60*/  FSEL R5, R3, 1, P2 ;  /* 0x3f80000003057808 */ /* 0x000fe20001000000 */
[----:B------:R-:W-:Y:S01]  /*0c70*/  @!P3 FMUL R18, R18, 16777216 ;  /* 0x4b8000001212b820 */ /* 0x000fe20000400000 */
[----:B------:R-:W-:-:S02]  /*0c80*/  FSETP.GEU.AND P0, PT, R16, 1.175494350822287508e-38, PT ;  /* 0x008000001000780b */ /* 0x000fc40003f0e000 */
[----:B------:R-:W-:Y:S01]  /*0c90*/  FSETP.GEU.AND P2, PT, R21, 1.175494350822287508e-38, PT ;  /* 0x008000001500780b */ /* 0x000fe20003f4e000 */
[----:B------:R-:W-:Y:S01]  /*0ca0*/  @!P4 FMUL R4, R4, 16777216 ;  /* 0x4b8000000404c820 */ /* 0x000fe20000400000 */
[----:B------:R-:W-:Y:S01]  /*0cb0*/  MUFU.RCP R23, R14 ;  /* 0x0000000e00177308 */ /* 0x000fe20000001000 */
[----:B------:R-:W-:-:S03]  /*0cc0*/  @P6 FMUL R16, R16, 0.25 ;  /* 0x3e80000010106820 */ /* 0x000fc60000400000 */
[----:B------:R-:W-:-:S04]  /*0cd0*/  @P1 FMUL R21, R21, 0.25 ;  /* 0x3e80000015151820 */ /* 0x000fc80000400000 */
[----:B------:R-:W2:Y:S01]  /*0ce0*/  MUFU.RCP R18, R18 ;  /* 0x0000001200127308 */ /* 0x000ea20000001000 */
[----:B0-----:R-:W-:Y:S01]  /*0cf0*/  FMUL R39, R39, R22 ;  /* 0x0000001627277220 */ /* 0x001fe20000400000 */
[----:B------:R-:W-:-:S06]  /*0d00*/  @!P0 FMUL R16, R16, 16777216 ;  /* 0x4b80000010108820 */ /* 0x000fcc0000400000 */
[----:B------:R-:W0:Y:S01]  /*0d10*/  MUFU.RCP R17, R4 ;  /* 0x0000000400117308 */ /* 0x000e220000001000 */
[----:B------:R-:W-:Y:S01]  /*0d20*/  FSEL R22, R3, 1, P5 ;  /* 0x3f80000003167808 */ /* 0x000fe20002800000 */
[----:B------:R-:W-:-:S06]  /*0d30*/  @!P2 FMUL R21, R21, 16777216 ;  /* 0x4b8000001515a820 */ /* 0x000fcc0000400000 */
[----:B------:R4:W-:Y:S01]  /*0d40*/  MUFU.RCP R24, R15 ;  /* 0x0000000f00187308 */ /* 0x0009e20000001000 */
[----:B------:R-:W-:Y:S01]  /*0d50*/  @!P3 FMUL R5, R5, 16777216 ;  /* 0x4b8000000505b820 */ /* 0x000fe20000400000 */
[----:B----4-:R-:W4:Y:S06]  /*0d60*/  LDC.64 R14, c[0x0][0x240] ;  /* 0x00009000ff0e7b82 */ /* 0x010f2c0000000a00 */
[----:B------:R-:W5:Y:S01]  /*0d70*/  MUFU.RCP R37, R16 ;  /* 0x0000001000257308 */ /* 0x000f620000001000 */
[----:B------:R-:W-:Y:S01]  /*0d80*/  @!P4 FMUL R22, R22, 16777216 ;  /* 0x4b8000001616c820 */ /* 0x000fe20000400000 */
[----:B--2---:R-:W-:Y:S01]  /*0d90*/  FMUL R4, R18, R5 ;  /* 0x0000000512047220 */ /* 0x004fe20000400000 */
[----:B------:R-:W-:-:S05]  /*0da0*/  FMUL R6, R23, R6 ;  /* 0x0000000617067220 */ /* 0x000fca0000400000 */
[----:B------:R-:W2:Y:S01]  /*0db0*/  MUFU.RCP R36, R21 ;  /* 0x0000001500247308 */ /* 0x000ea20000001000 */
[----:B0-----:R-:W-:Y:S01]  /*0dc0*/  FMUL R5, R17, R22 ;  /* 0x0000001611057220 */ /* 0x001fe20000400000 */
[C---:B------:R-:W-:Y:S02]  /*0dd0*/  FSEL R22, R3.reuse, 1, P6 ;  /* 0x3f80000003167808 */ /* 0x040fe40003000000 */
[----:B------:R-:W-:-:S03]  /*0de0*/  FSEL R23, R3, 1, P1 ;  /* 0x3f80000003177808 */ /* 0x000fc60000800000 */
[----:B------:R-:W-:Y:S02]  /*0df0*/  @!P0 FMUL R22, R22, 16777216 ;  /* 0x4b80000016168820 */ /* 0x000fe40000400000 */
[----:B------:R-:W-:Y:S02]  /*0e00*/  @!P2 FMUL R23, R23, 16777216 ;  /* 0x4b8000001717a820 */ /* 0x000fe40000400000 */
[----:B-----5:R-:W-:Y:S02]  /*0e10*/  FMUL R37, R37, R22 ;  /* 0x0000001625257220 */ /* 0x020fe40000400000 */
[----:B--2---:R-:W-:Y:S01]  /*0e20*/  FMUL R36, R36, R23 ;  /* 0x0000001724247220 */ /* 0x004fe20000400000 */
[----:B----4-:R-:W-:-:S04]  /*0e30*/  IMAD.WIDE R22, R44, 0x4, R14 ;  /* 0x000000042c167825 */ /* 0x010fc800078e020e */
[----:B------:R-:W-:Y:S01]  /*0e40*/  FMUL R24, R24, R19 ;  /* 0x0000001318187220 */ /* 0x000fe20000400000 */
[----:B---3--:R-:W-:Y:S01]  /*0e50*/  FADD R11, R11, R20 ;  /* 0x000000140b0b7221 */ /* 0x008fe20000000000 */
[----:B------:R-:W2:Y:S04]  /*0e60*/  LDG.E.128 R16, desc[UR6][R12.64+0x10] ;  /* 0x000010060c107981 */ /* 0x000ea8000c1e1d00 */
[----:B------:R-:W3:Y:S01]  /*0e70*/  LDG.E.EL.128 R20, desc[UR6][R22.64] ;  /* 0x0000000616147981 */ /* 0x000ee2000c2e1d00 */
[----:B------:R-:W-:Y:S02]  /*0e80*/  FFMA R26, R31, R26, R35 ;  /* 0x0000001a1f1a7223 */ /* 0x000fe40000000023 */
[----:B------:R-:W0:Y:S01]  /*0e90*/  LDC.64 R30, c[0x0][0x258] ;  /* 0x00009600ff1e7b82 */ /* 0x000e220000000a00 */
[----:B------:R-:W-:Y:S01]  /*0ea0*/  FADD R10, R10, R45 ;  /* 0x0000002d0a0a7221 */ /* 0x000fe20000000000 */
[----:B------:R-:W-:Y:S01]  /*0eb0*/  FADD R8, R8, R41 ;  /* 0x0000002908087221 */ /* 0x000fe20000000000 */
[----:B------:R-:W-:Y:S01]  /*0ec0*/  FADD R9, R9, R40 ;  /* 0x0000002809097221 */ /* 0x000fe20000000000 */
[----:B------:R-:W-:-:S06]  /*0ed0*/  IMAD.WIDE R14, R42, 0x4, R14 ;  /* 0x000000042a0e7825 */ /* 0x000fcc00078e020e */
[----:B------:R-:W4:Y:S01]  /*0ee0*/  LDG.E.EL.128 R12, desc[UR6][R14.64] ;  /* 0x000000060e0c7981 */ /* 0x000f22000c2e1d00 */
[----:B--2---:R-:W-:Y:S01]  /*0ef0*/  FADD R17, R17, R29 ;  /* 0x0000001d11117221 */ /* 0x004fe20000000000 */
[----:B---3--:R-:W-:Y:S01]  /*0f00*/  FADD R29, -R20, R8 ;  /* 0x00000008141d7221 */ /* 0x008fe20000000100 */
[----:B------:R-:W-:Y:S01]  /*0f10*/  FADD R22, -R22, R10 ;  /* 0x0000000a16167221 */ /* 0x000fe20000000100 */
[----:B------:R-:W-:Y:S01]  /*0f20*/  FADD R23, -R23, R11 ;  /* 0x0000000b17177221 */ /* 0x000fe20000000100 */
[----:B------:R-:W-:Y:S01]  /*0f30*/  FADD R16, R16, R25 ;  /* 0x0000001910107221 */ /* 0x000fe20000000000 */
[----:B------:R-:W-:Y:S01]  /*0f40*/  FMUL R29, R29, R24 ;  /* 0x000000181d1d7220 */ /* 0x000fe20000400000 */
[----:B------:R-:W-:Y:S01]  /*0f50*/  FMUL R39, R22, R39 ;  /* 0x0000002716277220 */ /* 0x000fe20000400000 */
[----:B------:R-:W-:Y:S01]  /*0f60*/  FMUL R4, R23, R4 ;  /* 0x0000000417047220 */ /* 0x000fe20000400000 */
[----:B------:R-:W-:Y:S01]  /*0f70*/  FADD R21, -R21, R9 ;  /* 0x0000000915157221 */ /* 0x000fe20000000100 */
[----:B-1----:R-:W-:-:S04]  /*0f80*/  IMAD.WIDE R22, R44, 0x4, R32 ;  /* 0x000000042c167825 */ /* 0x002fc800078e0220 */
[----:B0-----:R-:W-:-:S04]  /*0f90*/  IMAD.WIDE R24, R44, 0x4, R30 ;  /* 0x000000042c187825 */ /* 0x001fc800078e021e */
[----:B------:R-:W-:Y:S01]  /*0fa0*/  FADD R19, R19, R26 ;  /* 0x0000001a13137221 */ /* 0x000fe20000000000 */
[----:B------:R-:W-:Y:S01]  /*0fb0*/  FADD R18, R18, R27 ;  /* 0x0000001b12127221 */ /* 0x000fe20000000000 */
[----:B------:R-:W-:Y:S02]  /*0fc0*/  FMUL R6, R21, R6 ;  /* 0x0000000615067220 */ /* 0x000fe40000400000 */
[----:B------:R-:W2:Y:S04]  /*0fd0*/  LDG.E.EL.128 R20, desc[UR6][R22.64] ;  /* 0x0000000616147981 */ /* 0x000ea8000c2e1d00 */
[----:B------:R-:W2:Y:S01]  /*0fe0*/  LDG.E.EL.128 R24, desc[UR6][R24.64] ;  /* 0x0000000618187981 */ /* 0x000ea2000c2e1d00 */
[----:B------:R-:W-:-:S04]  /*0ff0*/  IMAD.WIDE R40, R42, 0x4, R32 ;  /* 0x000000042a287825 */ /* 0x000fc800078e0220 */
[----:B------:R-:W-:-:S06]  /*1000*/  IMAD.WIDE R32, R42, 0x4, R30 ;  /* 0x000000042a207825 */ /* 0x000fcc00078e021e */
[----:B------:R-:W3:Y:S01]  /*1010*/  LDG.E.EL.128 R32, desc[UR6][R32.64] ;  /* 0x0000000620207981 */ /* 0x000ee2000c2e1d00 */
[----:B----4-:R-:W-:Y:S01]  /*1020*/  FADD R12, -R12, R16 ;  /* 0x000000100c0c7221 */ /* 0x010fe20000000100 */
[----:B------:R-:W-:-:S03]  /*1030*/  UPRMT UR4, UR5, 0x654, UR4 ;  /* 0x0000065405047896 */ /* 0x000fc60008000004 */
[----:B------:R-:W-:Y:S01]  /*1040*/  FMUL R5, R12, R5 ;  /* 0x000000050c057220 */ /* 0x000fe20000400000 */
[----:B------:R-:W-:Y:S01]  /*1050*/  FADD R7, R7, 9.9999997473787516356e-06 ;  /* 0x3727c5ac07077421 */ /* 0x000fe20000000000 */
[----:B--2---:R-:W-:Y:S02]  /*1060*/  FFMA R20, R20, R29, R24 ;  /* 0x0000001d14147223 */ /* 0x004fe40000000018 */
[----:B------:R-:W3:Y:S01]  /*1070*/  LDG.E.EL.128 R28, desc[UR6][R40.64] ;  /* 0x00000006281c7981 */ /* 0x000ee2000c2e1d00 */
[----:B------:R-:W-:Y:S02]  /*1080*/  FFMA R21, R21, R6, R25 ;  /* 0x0000000615157223 */ /* 0x000fe40000000019 */
[----:B------:R-:W0:Y:S01]  /*1090*/  S2R R6, SR_TID.X ;  /* 0x0000000000067919 */ /* 0x000e220000002100 */
[----:B------:R-:W1:Y:S01]  /*10a0*/  MUFU.SQRT R38, R7 ;  /* 0x0000000700267308 */ /* 0x000e620000002000 */
[----:B0-----:R-:W-:-:S04]  /*10b0*/  SHF.L.U32 R12, R6, 0x3, RZ ;  /* 0x00000003060c7819 */ /* 0x001fc800000006ff */
[----:B------:R-:W-:-:S04]  /*10c0*/  LOP3.LUT R12, R12, 0x3f8, RZ, 0xc0, !PT ;  /* 0x000003f80c0c7812 */ /* 0x000fc800078ec0ff */
[----:B------:R-:W-:-:S05]  /*10d0*/  LEA R12, R12, UR4, 0x2 ;  /* 0x000000040c0c7c11 */ /* 0x000fca000f8e10ff */
[----:B------:R-:W-:Y:S04]  /*10e0*/  STS.128 [R12], R8 ;  /* 0x000000080c007388 */ /* 0x000fe80000000c00 */
[----:B------:R0:W-:Y:S01]  /*10f0*/  STS.128 [R12+0x10], R16 ;  /* 0x000010100c007388 */ /* 0x0001e20000000c00 */
[----:B------:R-:W-:-:S04]  /*1100*/  SHF.L.U32 R25, R6, 0x2, RZ ;  /* 0x0000000206197819 */ /* 0x000fc800000006ff */
[----:B------:R-:W-:Y:S01]  /*1110*/  LOP3.LUT R25, R25, 0x1fc, RZ, 0xc0, !PT ;  /* 0x000001fc19197812 */ /* 0x000fe200078ec0ff */
[----:B------:R-:W-:Y:S01]  /*1120*/  BAR.SYNC.DEFER_BLOCKING 0x0 ;  /* 0x0000000000007b1d */ /* 0x000fe20000010000 */
[C---:B-1----:R-:W-:Y:S02]  /*1130*/  FSETP.GT.AND P0, PT, R38.reuse, 8.50705917302346158658e+37, PT ;  /* 0x7e8000002600780b */ /* 0x042fe40003f04000 */
[----:B------:R-:W-:Y:S01]  /*1140*/  LEA R24, R25, UR4, 0x2 ;  /* 0x0000000419187c11 */ /* 0x000fe2000f8e10ff */
[----:B------:R-:W-:Y:S01]  /*1150*/  FFMA R23, R23, R4, R27 ;  /* 0x0000000417177223 */ /* 0x000fe2000000001b */
[----:B------:R-:W-:Y:S01]  /*1160*/  FSETP.GEU.AND P1, PT, R38, 1.175494350822287508e-38, PT ;  /* 0x008000002600780b */ /* 0x000fe20003f2e000 */
[----:B------:R-:W-:Y:S01]  /*1170*/  FFMA R22, R22, R39, R26 ;  /* 0x0000002716167223 */ /* 0x000fe2000000001a */
[----:B------:R-:W-:Y:S01]  /*1180*/  FSEL R3, R3, 1, P0 ;  /* 0x3f80000003037808 */ /* 0x000fe20000000000 */
[----:B------:R-:W-:-:S06]  /*1190*/  ULDC.64 UR4, c[0x0][0x260] ;  /* 0x0000980000047ab9 */ /* 0x000fcc0000000a00 */
[----:B------:R-:W-:Y:S01]  /*11a0*/  @P0 FMUL R38, R38, 0.25 ;  /* 0x3e80000026260820 */ /* 0x000fe20000400000 */
[----:B------:R-:W-:Y:S03]  /*11b0*/  LDS.128 R8, [R24+0x800] ;  /* 0x0008000018087984 */ /* 0x000fe60000000c00 */
[----:B------:R-:W-:-:S04]  /*11c0*/  @!P1 FMUL R38, R38, 16777216 ;  /* 0x4b80000026269820 */ /* 0x000fc80000400000 */
[----:B------:R-:W1:Y:S01]  /*11d0*/  MUFU.RCP R26, R38 ;  /* 0x00000026001a7308 */ /* 0x000e620000001000 */
[----:B------:R-:W-:Y:S01]  /*11e0*/  LOP3.LUT R25, R2, R25, RZ, 0xfc, !PT ;  /* 0x0000001902197212 */ /* 0x000fe200078efcff */
[----:B------:R-:W-:Y:S01]  /*11f0*/  @!P1 FMUL R3, R3, 16777216 ;  /* 0x4b80000003039820 */ /* 0x000fe20000400000 */
[----:B------:R-:W-:Y:S01]  /*1200*/  SHF.R.S32.HI R2, RZ, 0x1f, R2 ;  /* 0x0000001fff027819 */ /* 0x000fe20000011402 */
[----:B------:R-:W-:-:S03]  /*1210*/  FADD R15, -R15, R19 ;  /* 0x000000130f0f7221 */ /* 0x000fc60000000100 */
[----:B0-----:R-:W-:Y:S02]  /*1220*/  SHF.L.U64.HI R19, R25, 0x2, R2 ;  /* 0x0000000219137819 */ /* 0x001fe40000010202 */
[----:B------:R-:W-:Y:S01]  /*1230*/  IADD3 R2, P1, R0, UR8, RZ ;  /* 0x0000000800027c10 */ /* 0x000fe2000ff3e0ff */
[----:B-1----:R-:W-:-:S03]  /*1240*/  FMUL R26, R26, R3 ;  /* 0x000000031a1a7220 */ /* 0x002fc60000400000 */
[----:B------:R-:W-:Y:S01]  /*1250*/  LEA.HI.X.SX32 R3, R0, UR9, 0x1, P1 ;  /* 0x0000000900037c11 */ /* 0x000fe200088f0eff */
[----:B------:R-:W-:Y:S01]  /*1260*/  FMUL R26, R15, R26 ;  /* 0x0000001a0f1a7220 */ /* 0x000fe20000400000 */
[----:B---3--:R-:W-:Y:S02]  /*1270*/  FFMA R28, R28, R5, R32 ;  /* 0x000000051c1c7223 */ /* 0x008fe40000000020 */
[----:B------:R-:W0:Y:S01]  /*1280*/  LDS.128 R4, [R24] ;  /* 0x0000000018047984 */ /* 0x000e220000000c00 */
[----:B------:R-:W-:Y:S02]  /*1290*/  FADD R32, -R13, R17 ;  /* 0x000000110d207221 */ /* 0x000fe40000000100 */
[----:B------:R-:W1:Y:S01]  /*12a0*/  LDC.64 R16, c[0x0][0x260] ;  /* 0x00009800ff107b82 */ /* 0x000e620000000a00 */
[----:B------:R-:W-:Y:S01]  /*12b0*/  FADD R13, -R14, R18 ;  /* 0x000000120e0d7221 */ /* 0x000fe20000000100 */
[----:B------:R-:W-:-:S04]  /*12c0*/  SHF.L.U32 R18, R25, 0x2, RZ ;  /* 0x0000000219127819 */ /* 0x000fc800000006ff */
[----:B------:R-:W-:-:S04]  /*12d0*/  IADD3 R14, P0, R18, UR4, RZ ;  /* 0x00000004120e7c10 */ /* 0x000fc8000ff1e0ff */
[----:B------:R-:W-:Y:S01]  /*12e0*/  IADD3.X R15, R19, UR5, RZ, P0, !PT ;  /* 0x00000005130f7c10 */ /* 0x000fe200087fe4ff */
[----:B-1----:R-:W-:-:S04]  /*12f0*/  IMAD.WIDE R16, R25, 0x4, R16 ;  /* 0x0000000419107825 */ /* 0x002fc800078e0210 */
[----:B------:R-:W-:Y:S01]  /*1300*/  FMUL R32, R32, R37 ;  /* 0x0000002520207220 */ /* 0x000fe20000400000 */
[----:B------:R-:W-:Y:S01]  /*1310*/  FMUL R13, R13, R36 ;  /* 0x000000240d0d7220 */ /* 0x000fe20000400000 */
[----:B------:R-:W-:Y:S01]  /*1320*/  FFMA R31, R31, R26, R35 ;  /* 0x0000001a1f1f7223 */ /* 0x000fe20000000023 */
[----:B------:R-:W-:Y:S01]  /*1330*/  ULDC.64 UR4, c[0x0][0x270] ;  /* 0x00009c0000047ab9 */ /* 0x000fe20000000a00 */
[----:B0-----:R-:W-:Y:S01]  /*1340*/  STG.E.128 desc[UR6][R16.64], R4 ;  /* 0x0000000410007986 */ /* 0x001fe2000c101d06 */
[----:B------:R-:W-:Y:S01]  /*1350*/  FFMA R29, R29, R32, R33 ;  /* 0x000000201d1d7223 */ /* 0x000fe20000000021 */
[----:B------:R-:W-:Y:S01]  /*1360*/  FFMA R30, R30, R13, R34 ;  /* 0x0000000d1e1e7223 */ /* 0x000fe20000000022 */
[----:B------:R-:W0:Y:S01]  /*1370*/  LDC.64 R26, c[0x0][0x270] ;  /* 0x00009c00ff1a7b82 */ /* 0x000e220000000a00 */
[----:B------:R-:W-:Y:S04]  /*1380*/  STG.E.128 desc[UR6][R14.64+0x800], R8 ;  /* 0x000800080e007986 */ /* 0x000fe8000c101d06 */
[----:B------:R0:W-:Y:S03]  /*1390*/  STG.E.64 desc[UR6][R2.64], RZ ;  /* 0x000000ff02007986 */ /* 0x0001e6000c101b06 */
[----:B------:R-:W-:Y:S06]  /*13a0*/  BAR.SYNC.DEFER_BLOCKING 0x0 ;  /* 0x0000000000007b1d */ /* 0x000fec0000010000 */
[----:B------:R-:W-:Y:S04]  /*13b0*/  STS.128 [R12], R20 ;  /* 0x000000140c007388 */ /* 0x000fe80000000c00 */
[----:B------:R-:W-:Y:S01]  /*13c0*/  STS.128 [R12+0x10], R28 ;  /* 0x0000101c0c007388 */ /* 0x000fe20000000c00 */
[----:B------:R-:W-:Y:S06]  /*13d0*/  BAR.SYNC.DEFER_BLOCKING 0x0 ;  /* 0x0000000000007b1d */ /* 0x000fec0000010000 */
[----:B------:R-:W1:Y:S04]  /*13e0*/  LDS.128 R32, [R24] ;  /* 0x0000000018207984 */ /* 0x000e680000000c00 */
[----:B------:R-:W2:Y:S01]  /*13f0*/  LDS.128 R36, [R24+0x800] ;  /* 0x0008000018247984 */ /* 0x000ea20000000c00 */
[----:B------:R-:W-:Y:S01]  /*1400*/  IADD3 R18, P0, R18, UR4, RZ ;  /* 0x0000000412127c10 */ /* 0x000fe2000ff1e0ff */
[----:B0-----:R-:W-:-:S03]  /*1410*/  IMAD.WIDE R2, R25, 0x4, R26 ;  /* 0x0000000419027825 */ /* 0x001fc600078e021a */
[----:B------:R-:W-:Y:S02]  /*1420*/  IADD3.X R19, R19, UR5, RZ, P0, !PT ;  /* 0x0000000513137c10 */ /* 0x000fe400087fe4ff */
[----:B-1----:R-:W-:Y:S04]  /*1430*/  STG.E.128 desc[UR6][R2.64], R32 ;  /* 0x0000002002007986 */ /* 0x002fe8000c101d06 */
[----:B--2---:R-:W-:Y:S01]  /*1440*/  STG.E.128 desc[UR6][R18.64+0x800], R36 ;  /* 0x0008002412007986 */ /* 0x004fe2000c101d06 */
[----:B------:R-:W-:Y:S05]  /*1450*/  EXIT ;  /* 0x000000000000794d */ /* 0x000fea0003800000 */
.L_x_0:
[----:B------:R-:W-:-:S00]  /*1460*/  BRA `(.L_x_0) ;  /* 0xfffffffc00fc7947 */ /* 0x000fc0000383ffff */
[----:B------:R-:W-:-:S00]  /*1470*/  NOP ;  /* 0x0000000000007918 */ /* 0x000fc00000000000 */
        /* <DEDUP_REMOVED lines=8> */
.L_x_1:


//--------------------- .nv.global.init           --------------------------
	.section	.nv.global.init,"aw",@progbits
.nv.global.init:
	.type		_$_str,@object
	.size		_$_str,(_$_str_$_2 - _$_str)
_$_str:
        /*0000*/ 	.byte	0x5f, 0x5f, 0x43, 0x55, 0x44, 0x41, 0x5f, 0x46, 0x54, 0x5a, 0x00
	.type		_$_str_$_2,@object
	.size		_$_str_$_2,(.L_1 - _$_str_$_2)
_$_str_$_2:
        /*000b*/ 	.byte	0x5f, 0x5f, 0x43, 0x55, 0x44, 0x41, 0x5f, 0x50, 0x52, 0x45, 0x43, 0x5f, 0x53, 0x51, 0x52, 0x54
        /*001b*/ 	.byte	0x00
.L_1:


//--------------------- .nv.shared.triton_poi_fused__native_batch_norm_legit_no_training_add_max_pool2d_with_indices_10 --------------------------
	.section	.nv.shared.triton_poi_fused__native_batch_norm_legit_no_training_add_max_pool2d_with_indices_10,"aw",@nobits
	.sectionflags	@""
	.align	16
	.zero		1024


//--------------------- .nv.constant0.triton_poi_fused__native_batch_norm_legit_no_training_add_max_pool2d_with_indices_10 --------------------------
	.section	.nv.constant0.triton_poi_fused__native_batch_norm_legit_no_training_add_max_pool2d_with_indices_10,"a",@progbits
	.sectionflags	@""
	.align	4
.nv.constant0.triton_poi_fused__native_batch_norm_legit_no_training_add_max_pool2d_with_indices_10:
	.zero		636
